//
// Generated by NVIDIA NVVM Compiler
//
// Compiler Build ID: CL-36424714
// Cuda compilation tools, release 13.0, V13.0.88
// Based on NVVM 20.0.0
//

.version 9.0
.target sm_100
.address_size 64

	// .globl	_Z14gemm_fp16_fp32P6__halfS0_Pfiii

.visible .entry _Z14gemm_fp16_fp32P6__halfS0_Pfiii(
	.param .u64 .ptr .align 1 _Z14gemm_fp16_fp32P6__halfS0_Pfiii_param_0,
	.param .u64 .ptr .align 1 _Z14gemm_fp16_fp32P6__halfS0_Pfiii_param_1,
	.param .u64 .ptr .align 1 _Z14gemm_fp16_fp32P6__halfS0_Pfiii_param_2,
	.param .u32 _Z14gemm_fp16_fp32P6__halfS0_Pfiii_param_3,
	.param .u32 _Z14gemm_fp16_fp32P6__halfS0_Pfiii_param_4,
	.param .u32 _Z14gemm_fp16_fp32P6__halfS0_Pfiii_param_5
)
{
	.reg .pred 	%p<13>;
	.reg .b16 	%rs<59>;
	.reg .b32 	%r<48>;
	.reg .b32 	%f<112>;
	.reg .b64 	%rd<43>;

	ld.param.u64 	%rd11, [_Z14gemm_fp16_fp32P6__halfS0_Pfiii_param_0];
	ld.param.u64 	%rd12, [_Z14gemm_fp16_fp32P6__halfS0_Pfiii_param_1];
	ld.param.u64 	%rd10, [_Z14gemm_fp16_fp32P6__halfS0_Pfiii_param_2];
	ld.param.u32 	%r27, [_Z14gemm_fp16_fp32P6__halfS0_Pfiii_param_3];
	ld.param.u32 	%r25, [_Z14gemm_fp16_fp32P6__halfS0_Pfiii_param_4];
	ld.param.u32 	%r26, [_Z14gemm_fp16_fp32P6__halfS0_Pfiii_param_5];
	cvta.to.global.u64 	%rd1, %rd12;
	cvta.to.global.u64 	%rd2, %rd11;
	mov.u32 	%r28, %ctaid.y;
	mov.u32 	%r29, %ntid.y;
	mov.u32 	%r30, %tid.y;
	mad.lo.s32 	%r1, %r28, %r29, %r30;
	mov.u32 	%r31, %ctaid.x;
	mov.u32 	%r32, %ntid.x;
	mov.u32 	%r33, %tid.x;
	mad.lo.s32 	%r2, %r31, %r32, %r33;
	setp.ge.s32 	%p1, %r1, %r27;
	setp.ge.s32 	%p2, %r2, %r26;
	or.pred  	%p3, %p1, %p2;
	@%p3 bra 	$L__BB0_15;
	setp.lt.s32 	%p4, %r25, 1;
	mov.f32 	%f111, 0f00000000;
	@%p4 bra 	$L__BB0_14;
	mul.lo.s32 	%r3, %r25, %r1;
	mul.lo.s32 	%r4, %r25, %r2;
	and.b32  	%r5, %r25, 15;
	setp.lt.u32 	%p5, %r25, 16;
	mov.f32 	%f111, 0f00000000;
	mov.b32 	%r44, 0;
	@%p5 bra 	$L__BB0_5;
	and.b32  	%r44, %r25, 2147483632;
	neg.s32 	%r42, %r44;
	mul.wide.u32 	%rd13, %r3, 2;
	add.s64 	%rd14, %rd13, %rd2;
	add.s64 	%rd41, %rd14, 16;
	add.s64 	%rd4, %rd1, 16;
	mov.f32 	%f111, 0f00000000;
	mov.u32 	%r41, %r4;
$L__BB0_4:
	.pragma "nounroll";
	mul.wide.s32 	%rd15, %r41, 2;
	add.s64 	%rd16, %rd4, %rd15;
	ld.global.u16 	%rs1, [%rd41+-16];
	// begin inline asm
	{  cvt.f32.f16 %f18, %rs1;}

	// end inline asm
	ld.global.u16 	%rs2, [%rd16+-16];
	// begin inline asm
	{  cvt.f32.f16 %f19, %rs2;}

	// end inline asm
	fma.rn.f32 	%f50, %f18, %f19, %f111;
	ld.global.u16 	%rs3, [%rd41+-14];
	// begin inline asm
	{  cvt.f32.f16 %f20, %rs3;}

	// end inline asm
	ld.global.u16 	%rs4, [%rd16+-14];
	// begin inline asm
	{  cvt.f32.f16 %f21, %rs4;}

	// end inline asm
	fma.rn.f32 	%f51, %f20, %f21, %f50;
	ld.global.u16 	%rs5, [%rd41+-12];
	// begin inline asm
	{  cvt.f32.f16 %f22, %rs5;}

	// end inline asm
	ld.global.u16 	%rs6, [%rd16+-12];
	// begin inline asm
	{  cvt.f32.f16 %f23, %rs6;}

	// end inline asm
	fma.rn.f32 	%f52, %f22, %f23, %f51;
	ld.global.u16 	%rs7, [%rd41+-10];
	// begin inline asm
	{  cvt.f32.f16 %f24, %rs7;}

	// end inline asm
	ld.global.u16 	%rs8, [%rd16+-10];
	// begin inline asm
	{  cvt.f32.f16 %f25, %rs8;}

	// end inline asm
	fma.rn.f32 	%f53, %f24, %f25, %f52;
	ld.global.u16 	%rs9, [%rd41+-8];
	// begin inline asm
	{  cvt.f32.f16 %f26, %rs9;}

	// end inline asm
	ld.global.u16 	%rs10, [%rd16+-8];
	// begin inline asm
	{  cvt.f32.f16 %f27, %rs10;}

	// end inline asm
	fma.rn.f32 	%f54, %f26, %f27, %f53;
	ld.global.u16 	%rs11, [%rd41+-6];
	// begin inline asm
	{  cvt.f32.f16 %f28, %rs11;}

	// end inline asm
	ld.global.u16 	%rs12, [%rd16+-6];
	// begin inline asm
	{  cvt.f32.f16 %f29, %rs12;}

	// end inline asm
	fma.rn.f32 	%f55, %f28, %f29, %f54;
	ld.global.u16 	%rs13, [%rd41+-4];
	// begin inline asm
	{  cvt.f32.f16 %f30, %rs13;}

	// end inline asm
	ld.global.u16 	%rs14, [%rd16+-4];
	// begin inline asm
	{  cvt.f32.f16 %f31, %rs14;}

	// end inline asm
	fma.rn.f32 	%f56, %f30, %f31, %f55;
	ld.global.u16 	%rs15, [%rd41+-2];
	// begin inline asm
	{  cvt.f32.f16 %f32, %rs15;}

	// end inline asm
	ld.global.u16 	%rs16, [%rd16+-2];
	// begin inline asm
	{  cvt.f32.f16 %f33, %rs16;}

	// end inline asm
	fma.rn.f32 	%f57, %f32, %f33, %f56;
	ld.global.u16 	%rs17, [%rd41];
	// begin inline asm
	{  cvt.f32.f16 %f34, %rs17;}

	// end inline asm
	ld.global.u16 	%rs18, [%rd16];
	// begin inline asm
	{  cvt.f32.f16 %f35, %rs18;}

	// end inline asm
	fma.rn.f32 	%f58, %f34, %f35, %f57;
	ld.global.u16 	%rs19, [%rd41+2];
	// begin inline asm
	{  cvt.f32.f16 %f36, %rs19;}

	// end inline asm
	ld.global.u16 	%rs20, [%rd16+2];
	// begin inline asm
	{  cvt.f32.f16 %f37, %rs20;}

	// end inline asm
	fma.rn.f32 	%f59, %f36, %f37, %f58;
	ld.global.u16 	%rs21, [%rd41+4];
	// begin inline asm
	{  cvt.f32.f16 %f38, %rs21;}

	// end inline asm
	ld.global.u16 	%rs22, [%rd16+4];
	// begin inline asm
	{  cvt.f32.f16 %f39, %rs22;}

	// end inline asm
	fma.rn.f32 	%f60, %f38, %f39, %f59;
	ld.global.u16 	%rs23, [%rd41+6];
	// begin inline asm
	{  cvt.f32.f16 %f40, %rs23;}

	// end inline asm
	ld.global.u16 	%rs24, [%rd16+6];
	// begin inline asm
	{  cvt.f32.f16 %f41, %rs24;}

	// end inline asm
	fma.rn.f32 	%f61, %f40, %f41, %f60;
	ld.global.u16 	%rs25, [%rd41+8];
	// begin inline asm
	{  cvt.f32.f16 %f42, %rs25;}

	// end inline asm
	ld.global.u16 	%rs26, [%rd16+8];
	// begin inline asm
	{  cvt.f32.f16 %f43, %rs26;}

	// end inline asm
	fma.rn.f32 	%f62, %f42, %f43, %f61;
	ld.global.u16 	%rs27, [%rd41+10];
	// begin inline asm
	{  cvt.f32.f16 %f44, %rs27;}

	// end inline asm
	ld.global.u16 	%rs28, [%rd16+10];
	// begin inline asm
	{  cvt.f32.f16 %f45, %rs28;}

	// end inline asm
	fma.rn.f32 	%f63, %f44, %f45, %f62;
	ld.global.u16 	%rs29, [%rd41+12];
	// begin inline asm
	{  cvt.f32.f16 %f46, %rs29;}

	// end inline asm
	ld.global.u16 	%rs30, [%rd16+12];
	// begin inline asm
	{  cvt.f32.f16 %f47, %rs30;}

	// end inline asm
	fma.rn.f32 	%f64, %f46, %f47, %f63;
	ld.global.u16 	%rs31, [%rd41+14];
	// begin inline asm
	{  cvt.f32.f16 %f48, %rs31;}

	// end inline asm
	ld.global.u16 	%rs32, [%rd16+14];
	// begin inline asm
	{  cvt.f32.f16 %f49, %rs32;}

	// end inline asm
	fma.rn.f32 	%f111, %f48, %f49, %f64;
	add.s32 	%r42, %r42, 16;
	add.s64 	%rd41, %rd41, 32;
	add.s32 	%r41, %r41, 16;
	setp.ne.s32 	%p6, %r42, 0;
	@%p6 bra 	$L__BB0_4;
$L__BB0_5:
	setp.eq.s32 	%p7, %r5, 0;
	@%p7 bra 	$L__BB0_14;
	and.b32  	%r13, %r25, 7;
	setp.lt.u32 	%p8, %r5, 8;
	@%p8 bra 	$L__BB0_8;
	add.s32 	%r35, %r44, %r3;
	mul.wide.u32 	%rd17, %r35, 2;
	add.s64 	%rd18, %rd2, %rd17;
	ld.global.u16 	%rs33, [%rd18];
	// begin inline asm
	{  cvt.f32.f16 %f66, %rs33;}

	// end inline asm
	add.s32 	%r36, %r44, %r4;
	mul.wide.s32 	%rd19, %r36, 2;
	add.s64 	%rd20, %rd1, %rd19;
	ld.global.u16 	%rs34, [%rd20];
	// begin inline asm
	{  cvt.f32.f16 %f67, %rs34;}

	// end inline asm
	fma.rn.f32 	%f82, %f66, %f67, %f111;
	cvt.u64.u32 	%rd21, %r3;
	cvt.u64.u32 	%rd22, %r44;
	add.s64 	%rd23, %rd22, %rd21;
	shl.b64 	%rd24, %rd23, 1;
	add.s64 	%rd25, %rd2, %rd24;
	ld.global.u16 	%rs35, [%rd25+2];
	// begin inline asm
	{  cvt.f32.f16 %f68, %rs35;}

	// end inline asm
	ld.global.u16 	%rs36, [%rd20+2];
	// begin inline asm
	{  cvt.f32.f16 %f69, %rs36;}

	// end inline asm
	fma.rn.f32 	%f83, %f68, %f69, %f82;
	ld.global.u16 	%rs37, [%rd25+4];
	// begin inline asm
	{  cvt.f32.f16 %f70, %rs37;}

	// end inline asm
	ld.global.u16 	%rs38, [%rd20+4];
	// begin inline asm
	{  cvt.f32.f16 %f71, %rs38;}

	// end inline asm
	fma.rn.f32 	%f84, %f70, %f71, %f83;
	ld.global.u16 	%rs39, [%rd25+6];
	// begin inline asm
	{  cvt.f32.f16 %f72, %rs39;}

	// end inline asm
	ld.global.u16 	%rs40, [%rd20+6];
	// begin inline asm
	{  cvt.f32.f16 %f73, %rs40;}

	// end inline asm
	fma.rn.f32 	%f85, %f72, %f73, %f84;
	ld.global.u16 	%rs41, [%rd25+8];
	// begin inline asm
	{  cvt.f32.f16 %f74, %rs41;}

	// end inline asm
	ld.global.u16 	%rs42, [%rd20+8];
	// begin inline asm
	{  cvt.f32.f16 %f75, %rs42;}

	// end inline asm
	fma.rn.f32 	%f86, %f74, %f75, %f85;
	ld.global.u16 	%rs43, [%rd25+10];
	// begin inline asm
	{  cvt.f32.f16 %f76, %rs43;}

	// end inline asm
	ld.global.u16 	%rs44, [%rd20+10];
	// begin inline asm
	{  cvt.f32.f16 %f77, %rs44;}

	// end inline asm
	fma.rn.f32 	%f87, %f76, %f77, %f86;
	ld.global.u16 	%rs45, [%rd25+12];
	// begin inline asm
	{  cvt.f32.f16 %f78, %rs45;}

	// end inline asm
	ld.global.u16 	%rs46, [%rd20+12];
	// begin inline asm
	{  cvt.f32.f16 %f79, %rs46;}

	// end inline asm
	fma.rn.f32 	%f88, %f78, %f79, %f87;
	ld.global.u16 	%rs47, [%rd25+14];
	// begin inline asm
	{  cvt.f32.f16 %f80, %rs47;}

	// end inline asm
	ld.global.u16 	%rs48, [%rd20+14];
	// begin inline asm
	{  cvt.f32.f16 %f81, %rs48;}

	// end inline asm
	fma.rn.f32 	%f111, %f80, %f81, %f88;
	add.s32 	%r44, %r44, 8;
$L__BB0_8:
	setp.eq.s32 	%p9, %r13, 0;
	@%p9 bra 	$L__BB0_14;
	and.b32  	%r16, %r25, 3;
	setp.lt.u32 	%p10, %r13, 4;
	@%p10 bra 	$L__BB0_11;
	add.s32 	%r37, %r44, %r3;
	mul.wide.u32 	%rd26, %r37, 2;
	add.s64 	%rd27, %rd2, %rd26;
	ld.global.u16 	%rs49, [%rd27];
	// begin inline asm
	{  cvt.f32.f16 %f90, %rs49;}

	// end inline asm
	add.s32 	%r38, %r44, %r4;
	mul.wide.s32 	%rd28, %r38, 2;
	add.s64 	%rd29, %rd1, %rd28;
	ld.global.u16 	%rs50, [%rd29];
	// begin inline asm
	{  cvt.f32.f16 %f91, %rs50;}

	// end inline asm
	fma.rn.f32 	%f98, %f90, %f91, %f111;
	cvt.u64.u32 	%rd30, %r3;
	cvt.u64.u32 	%rd31, %r44;
	add.s64 	%rd32, %rd31, %rd30;
	shl.b64 	%rd33, %rd32, 1;
	add.s64 	%rd34, %rd2, %rd33;
	ld.global.u16 	%rs51, [%rd34+2];
	// begin inline asm
	{  cvt.f32.f16 %f92, %rs51;}

	// end inline asm
	ld.global.u16 	%rs52, [%rd29+2];
	// begin inline asm
	{  cvt.f32.f16 %f93, %rs52;}

	// end inline asm
	fma.rn.f32 	%f99, %f92, %f93, %f98;
	ld.global.u16 	%rs53, [%rd34+4];
	// begin inline asm
	{  cvt.f32.f16 %f94, %rs53;}

	// end inline asm
	ld.global.u16 	%rs54, [%rd29+4];
	// begin inline asm
	{  cvt.f32.f16 %f95, %rs54;}

	// end inline asm
	fma.rn.f32 	%f100, %f94, %f95, %f99;
	ld.global.u16 	%rs55, [%rd34+6];
	// begin inline asm
	{  cvt.f32.f16 %f96, %rs55;}

	// end inline asm
	ld.global.u16 	%rs56, [%rd29+6];
	// begin inline asm
	{  cvt.f32.f16 %f97, %rs56;}

	// end inline asm
	fma.rn.f32 	%f111, %f96, %f97, %f100;
	add.s32 	%r44, %r44, 4;
$L__BB0_11:
	setp.eq.s32 	%p11, %r16, 0;
	@%p11 bra 	$L__BB0_14;
	add.s32 	%r47, %r44, %r4;
	add.s32 	%r39, %r44, %r3;
	mul.wide.u32 	%rd35, %r39, 2;
	add.s64 	%rd42, %rd2, %rd35;
	neg.s32 	%r46, %r16;
$L__BB0_13:
	.pragma "nounroll";
	mul.wide.s32 	%rd36, %r47, 2;
	add.s64 	%rd37, %rd1, %rd36;
	ld.global.u16 	%rs57, [%rd42];
	// begin inline asm
	{  cvt.f32.f16 %f101, %rs57;}

	// end inline asm
	ld.global.u16 	%rs58, [%rd37];
	// begin inline asm
	{  cvt.f32.f16 %f102, %rs58;}

	// end inline asm
	fma.rn.f32 	%f111, %f101, %f102, %f111;
	add.s32 	%r47, %r47, 1;
	add.s64 	%rd42, %rd42, 2;
	add.s32 	%r46, %r46, 1;
	setp.ne.s32 	%p12, %r46, 0;
	@%p12 bra 	$L__BB0_13;
$L__BB0_14:
	mad.lo.s32 	%r40, %r26, %r1, %r2;
	cvta.to.global.u64 	%rd38, %rd10;
	mul.wide.s32 	%rd39, %r40, 4;
	add.s64 	%rd40, %rd38, %rd39;
	st.global.f32 	[%rd40], %f111;
$L__BB0_15:
	ret;

}
	// .globl	_Z17img2col_fp32_fp16PKfP6__halfiiiiiiiiiii
.visible .entry _Z17img2col_fp32_fp16PKfP6__halfiiiiiiiiiii(
	.param .u64 .ptr .align 1 _Z17img2col_fp32_fp16PKfP6__halfiiiiiiiiiii_param_0,
	.param .u64 .ptr .align 1 _Z17img2col_fp32_fp16PKfP6__halfiiiiiiiiiii_param_1,
	.param .u32 _Z17img2col_fp32_fp16PKfP6__halfiiiiiiiiiii_param_2,
	.param .u32 _Z17img2col_fp32_fp16PKfP6__halfiiiiiiiiiii_param_3,
	.param .u32 _Z17img2col_fp32_fp16PKfP6__halfiiiiiiiiiii_param_4,
	.param .u32 _Z17img2col_fp32_fp16PKfP6__halfiiiiiiiiiii_param_5,
	.param .u32 _Z17img2col_fp32_fp16PKfP6__halfiiiiiiiiiii_param_6,
	.param .u32 _Z17img2col_fp32_fp16PKfP6__halfiiiiiiiiiii_param_7,
	.param .u32 _Z17img2col_fp32_fp16PKfP6__halfiiiiiiiiiii_param_8,
	.param .u32 _Z17img2col_fp32_fp16PKfP6__halfiiiiiiiiiii_param_9,
	.param .u32 _Z17img2col_fp32_fp16PKfP6__halfiiiiiiiiiii_param_10,
	.param .u32 _Z17img2col_fp32_fp16PKfP6__halfiiiiiiiiiii_param_11,
	.param .u32 _Z17img2col_fp32_fp16PKfP6__halfiiiiiiiiiii_param_12
)
{
	.reg .pred 	%p<6>;
	.reg .b16 	%rs<2>;
	.reg .b32 	%r<38>;
	.reg .b32 	%f<2>;
	.reg .b64 	%rd<9>;

	ld.param.u64 	%rd1, [_Z17img2col_fp32_fp16PKfP6__halfiiiiiiiiiii_param_0];
	ld.param.u64 	%rd2, [_Z17img2col_fp32_fp16PKfP6__halfiiiiiiiiiii_param_1];
	ld.param.u32 	%r7, [_Z17img2col_fp32_fp16PKfP6__halfiiiiiiiiiii_param_2];
	ld.param.u32 	%r8, [_Z17img2col_fp32_fp16PKfP6__halfiiiiiiiiiii_param_3];
	ld.param.u32 	%r9, [_Z17img2col_fp32_fp16PKfP6__halfiiiiiiiiiii_param_4];
	ld.param.u32 	%r11, [_Z17img2col_fp32_fp16PKfP6__halfiiiiiiiiiii_param_5];
	ld.param.u32 	%r10, [_Z17img2col_fp32_fp16PKfP6__halfiiiiiiiiiii_param_6];
	ld.param.u32 	%r12, [_Z17img2col_fp32_fp16PKfP6__halfiiiiiiiiiii_param_7];
	ld.param.u32 	%r13, [_Z17img2col_fp32_fp16PKfP6__halfiiiiiiiiiii_param_8];
	ld.param.u32 	%r14, [_Z17img2col_fp32_fp16PKfP6__halfiiiiiiiiiii_param_9];
	ld.param.u32 	%r15, [_Z17img2col_fp32_fp16PKfP6__halfiiiiiiiiiii_param_10];
	ld.param.u32 	%r16, [_Z17img2col_fp32_fp16PKfP6__halfiiiiiiiiiii_param_11];
	ld.param.u32 	%r17, [_Z17img2col_fp32_fp16PKfP6__halfiiiiiiiiiii_param_12];
	mov.u32 	%r1, %ctaid.z;
	mul.lo.s32 	%r18, %r12, %r1;
	mov.u32 	%r2, %tid.z;
	sub.s32 	%r19, %r18, %r14;
	mad.lo.s32 	%r3, %r16, %r2, %r19;
	mov.u32 	%r4, %ctaid.y;
	mul.lo.s32 	%r20, %r13, %r4;
	mov.u32 	%r5, %tid.y;
	sub.s32 	%r21, %r20, %r15;
	mad.lo.s32 	%r6, %r17, %r5, %r21;
	bar.sync 	0;
	setp.ge.s32 	%p1, %r6, %r11;
	or.b32  	%r22, %r6, %r3;
	setp.lt.s32 	%p2, %r22, 0;
	setp.ge.s32 	%p3, %r3, %r9;
	or.pred  	%p4, %p1, %p3;
	or.pred  	%p5, %p4, %p2;
	@%p5 bra 	$L__BB1_2;
	cvta.to.global.u64 	%rd3, %rd1;
	cvta.to.global.u64 	%rd4, %rd2;
	mov.u32 	%r23, %tid.x;
	mov.u32 	%r24, %nctaid.y;
	mov.u32 	%r25, %nctaid.z;
	mad.lo.s32 	%r26, %r23, %r24, %r4;
	mad.lo.s32 	%r27, %r26, %r25, %r1;
	mov.u32 	%r28, %ctaid.x;
	mul.lo.s32 	%r29, %r7, %r28;
	mad.lo.s32 	%r30, %r8, %r23, %r29;
	add.s32 	%r31, %r30, %r3;
	mad.lo.s32 	%r32, %r6, %r9, %r31;
	mul.wide.s32 	%rd5, %r32, 4;
	add.s64 	%rd6, %rd3, %rd5;
	ld.global.f32 	%f1, [%rd6];
	// begin inline asm
	{  cvt.rn.f16.f32 %rs1, %f1;}

	// end inline asm
	mov.u32 	%r33, %ntid.y;
	mov.u32 	%r34, %ntid.z;
	mad.lo.s32 	%r35, %r28, %r33, %r5;
	mad.lo.s32 	%r36, %r35, %r34, %r2;
	mad.lo.s32 	%r37, %r10, %r27, %r36;
	mul.wide.u32 	%rd7, %r37, 2;
	add.s64 	%rd8, %rd4, %rd7;
	st.global.u16 	[%rd8], %rs1;
$L__BB1_2:
	ret;

}


// ===== COMPILED SASS (sm_100) =====

	.target	sm_100

	.elftype	@"ET_EXEC"


//--------------------- .note.nv.tkinfo           --------------------------
	.section	.note.nv.tkinfo,"",@"SHT_NOTE"
	.sectionflags	@"SHF_NOTE_NV_TKINFO"
	.tkinfo
        /*0018*/ 	.word	0x00000002
        /*0030*/ 	.string	""
        /*0030*/ 	.string	"ptxas"
        /*0030*/ 	.string	"Cuda compilation tools, release 13.0, V13.0.88"
        /*0030*/ 	.string	"Build cuda_13.0.r13.0/compiler.36424714_0"
        /*0030*/ 	.string	"-arch sm_100 -m 64 "



//--------------------- .note.nv.cuinfo           --------------------------
	.section	.note.nv.cuinfo,"",@"SHT_NOTE"
	.sectionflags	@"SHF_NOTE_NV_CUINFO"
        /*0018*/ 	.short	0x0002
        /*001a*/ 	.short	0x0064
        /*001c*/ 	.short	0x0082
	.zero		2


//--------------------- .nv.info                  --------------------------
	.section	.nv.info,"",@"SHT_CUDA_INFO"
	.align	4


	//----- nvinfo : EIATTR_REGCOUNT
	.align		4
        /*0000*/ 	.byte	0x04, 0x2f
        /*0002*/ 	.short	(.L_1 - .L_0)
	.align		4
.L_0:
        /*0004*/ 	.word	index@(_Z14gemm_fp16_fp32P6__halfS0_Pfiii)
        /*0008*/ 	.word	0x00000020


	//----- nvinfo : EIATTR_FRAME_SIZE
	.align		4
.L_1:
        /*000c*/ 	.byte	0x04, 0x11
        /*000e*/ 	.short	(.L_3 - .L_2)
	.align		4
.L_2:
        /*0010*/ 	.word	index@(_Z14gemm_fp16_fp32P6__halfS0_Pfiii)
        /*0014*/ 	.word	0x00000000


	//----- nvinfo : EIATTR_REGCOUNT
	.align		4
.L_3:
        /*0018*/ 	.byte	0x04, 0x2f
        /*001a*/ 	.short	(.L_5 - .L_4)
	.align		4
.L_4:
        /*001c*/ 	.word	index@(_Z17img2col_fp32_fp16PKfP6__halfiiiiiiiiiii)
        /*0020*/ 	.word	0x00000010


	//----- nvinfo : EIATTR_FRAME_SIZE
	.align		4
.L_5:
        /*0024*/ 	.byte	0x04, 0x11
        /*0026*/ 	.short	(.L_7 - .L_6)
	.align		4
.L_6:
        /*0028*/ 	.word	index@(_Z17img2col_fp32_fp16PKfP6__halfiiiiiiiiiii)
        /*002c*/ 	.word	0x00000000


	//----- nvinfo : EIATTR_MIN_STACK_SIZE
	.align		4
.L_7:
        /*0030*/ 	.byte	0x04, 0x12
        /*0032*/ 	.short	(.L_9 - .L_8)
	.align		4
.L_8:
        /*0034*/ 	.word	index@(_Z17img2col_fp32_fp16PKfP6__halfiiiiiiiiiii)
        /*0038*/ 	.word	0x00000000


	//----- nvinfo : EIATTR_MIN_STACK_SIZE
	.align		4
.L_9:
        /*003c*/ 	.byte	0x04, 0x12
        /*003e*/ 	.short	(.L_11 - .L_10)
	.align		4
.L_10:
        /*0040*/ 	.word	index@(_Z14gemm_fp16_fp32P6__halfS0_Pfiii)
        /*0044*/ 	.word	0x00000000
.L_11:


//--------------------- .nv.compat                --------------------------
	.section	.nv.compat,"",@"SHT_CUDA_COMPAT_INFO"
	.align	4
        /*0000*/ 	.byte	0x02, 0x09, 0x00, 0x00, 0x02, 0x02, 0x01, 0x00, 0x02, 0x05, 0x05, 0x00, 0x03, 0x07, 0x01, 0x01
        /*0010*/ 	.byte	0x02, 0x03, 0x00, 0x00, 0x02, 0x06, 0x01, 0x00, 0x04, 0x0b, 0x08, 0x00, 0x09, 0x00, 0x00, 0x00
        /*0020*/ 	.byte	0x00, 0x00, 0x00, 0x00


//--------------------- .nv.info._Z17img2col_fp32_fp16PKfP6__halfiiiiiiiiiii --------------------------
	.section	.nv.info._Z17img2col_fp32_fp16PKfP6__halfiiiiiiiiiii,"",@"SHT_CUDA_INFO"
	.sectionflags	@""
	.align	4


	//----- nvinfo : EIATTR_CUDA_API_VERSION
	.align		4
        /*0000*/ 	.byte	0x04, 0x37
        /*0002*/ 	.short	(.L_13 - .L_12)
.L_12:
        /*0004*/ 	.word	0x00000082


	//----- nvinfo : EIATTR_KPARAM_INFO
	.align		4
.L_13:
        /*0008*/ 	.byte	0x04, 0x17
        /*000a*/ 	.short	(.L_15 - .L_14)
.L_14:
        /*000c*/ 	.word	0x00000000
        /*0010*/ 	.short	0x000c
        /*0012*/ 	.short	0x0038
        /*0014*/ 	.byte	0x00, 0xf0, 0x11, 0x00


	//----- nvinfo : EIATTR_KPARAM_INFO
	.align		4
.L_15:
        /*0018*/ 	.byte	0x04, 0x17
        /*001a*/ 	.short	(.L_17 - .L_16)
.L_16:
        /*001c*/ 	.word	0x00000000
        /*0020*/ 	.short	0x000b
        /*0022*/ 	.short	0x0034
        /*0024*/ 	.byte	0x00, 0xf0, 0x11, 0x00


	//----- nvinfo : EIATTR_KPARAM_INFO
	.align		4
.L_17:
        /*0028*/ 	.byte	0x04, 0x17
        /*002a*/ 	.short	(.L_19 - .L_18)
.L_18:
        /*002c*/ 	.word	0x00000000
        /*0030*/ 	.short	0x000a
        /*0032*/ 	.short	0x0030
        /*0034*/ 	.byte	0x00, 0xf0, 0x11, 0x00


	//----- nvinfo : EIATTR_KPARAM_INFO
	.align		4
.L_19:
        /*0038*/ 	.byte	0x04, 0x17
        /*003a*/ 	.short	(.L_21 - .L_20)
.L_20:
        /*003c*/ 	.word	0x00000000
        /*0040*/ 	.short	0x0009
        /*0042*/ 	.short	0x002c
        /*0044*/ 	.byte	0x00, 0xf0, 0x11, 0x00


	//----- nvinfo : EIATTR_KPARAM_INFO
	.align		4
.L_21:
        /*0048*/ 	.byte	0x04, 0x17
        /*004a*/ 	.short	(.L_23 - .L_22)
.L_22:
        /*004c*/ 	.word	0x00000000
        /*0050*/ 	.short	0x0008
        /*0052*/ 	.short	0x0028
        /*0054*/ 	.byte	0x00, 0xf0, 0x11, 0x00


	//----- nvinfo : EIATTR_KPARAM_INFO
	.align		4
.L_23:
        /*0058*/ 	.byte	0x04, 0x17
        /*005a*/ 	.short	(.L_25 - .L_24)
.L_24:
        /*005c*/ 	.word	0x00000000
        /*0060*/ 	.short	0x0007
        /*0062*/ 	.short	0x0024
        /*0064*/ 	.byte	0x00, 0xf0, 0x11, 0x00


	//----- nvinfo : EIATTR_KPARAM_INFO
	.align		4
.L_25:
        /*0068*/ 	.byte	0x04, 0x17
        /*006a*/ 	.short	(.L_27 - .L_26)
.L_26:
        /*006c*/ 	.word	0x00000000
        /*0070*/ 	.short	0x0006
        /*0072*/ 	.short	0x0020
        /*0074*/ 	.byte	0x00, 0xf0, 0x11, 0x00


	//----- nvinfo : EIATTR_KPARAM_INFO
	.align		4
.L_27:
        /*0078*/ 	.byte	0x04, 0x17
        /*007a*/ 	.short	(.L_29 - .L_28)
.L_28:
        /*007c*/ 	.word	0x00000000
        /*0080*/ 	.short	0x0005
        /*0082*/ 	.short	0x001c
        /*0084*/ 	.byte	0x00, 0xf0, 0x11, 0x00


	//----- nvinfo : EIATTR_KPARAM_INFO
	.align		4
.L_29:
        /*0088*/ 	.byte	0x04, 0x17
        /*008a*/ 	.short	(.L_31 - .L_30)
.L_30:
        /*008c*/ 	.word	0x00000000
        /*0090*/ 	.short	0x0004
        /*0092*/ 	.short	0x0018
        /*0094*/ 	.byte	0x00, 0xf0, 0x11, 0x00


	//----- nvinfo : EIATTR_KPARAM_INFO
	.align		4
.L_31:
        /*0098*/ 	.byte	0x04, 0x17
        /*009a*/ 	.short	(.L_33 - .L_32)
.L_32:
        /*009c*/ 	.word	0x00000000
        /*00a0*/ 	.short	0x0003
        /*00a2*/ 	.short	0x0014
        /*00a4*/ 	.byte	0x00, 0xf0, 0x11, 0x00


	//----- nvinfo : EIATTR_KPARAM_INFO
	.align		4
.L_33:
        /*00a8*/ 	.byte	0x04, 0x17
        /*00aa*/ 	.short	(.L_35 - .L_34)
.L_34:
        /*00ac*/ 	.word	0x00000000
        /*00b0*/ 	.short	0x0002
        /*00b2*/ 	.short	0x0010
        /*00b4*/ 	.byte	0x00, 0xf0, 0x11, 0x00


	//----- nvinfo : EIATTR_KPARAM_INFO
	.align		4
.L_35:
        /*00b8*/ 	.byte	0x04, 0x17
        /*00ba*/ 	.short	(.L_37 - .L_36)
.L_36:
        /*00bc*/ 	.word	0x00000000
        /*00c0*/ 	.short	0x0001
        /*00c2*/ 	.short	0x0008
        /*00c4*/ 	.byte	0x00, 0xf5, 0x21, 0x00


	//----- nvinfo : EIATTR_KPARAM_INFO
	.align		4
.L_37:
        /*00c8*/ 	.byte	0x04, 0x17
        /*00ca*/ 	.short	(.L_39 - .L_38)
.L_38:
        /*00cc*/ 	.word	0x00000000
        /*00d0*/ 	.short	0x0000
        /*00d2*/ 	.short	0x0000
        /*00d4*/ 	.byte	0x00, 0xf5, 0x21, 0x00


	//----- nvinfo : EIATTR_SPARSE_MMA_MASK
	.align		4
.L_39:
        /*00d8*/ 	.byte	0x03, 0x50
        /*00da*/ 	.short	0x0000


	//----- nvinfo : EIATTR_MAXREG_COUNT
	.align		4
        /*00dc*/ 	.byte	0x03, 0x1b
        /*00de*/ 	.short	0x00ff


	//----- nvinfo : EIATTR_NUM_BARRIERS
	.align		4
        /*00e0*/ 	.byte	0x02, 0x4c
        /*00e2*/ 	.byte	0x01
	.zero		1


	//----- nvinfo : EIATTR_MERCURY_ISA_VERSION
	.align		4
        /*00e4*/ 	.byte	0x03, 0x5f
        /*00e6*/ 	.short	0x0101


	//----- nvinfo : EIATTR_VRC_CTA_INIT_COUNT
	.align		4
        /*00e8*/ 	.byte	0x02, 0x4a
	.zero		1
	.zero		1


	//----- nvinfo : EIATTR_EXIT_INSTR_OFFSETS
	.align		4
        /*00ec*/ 	.byte	0x04, 0x1c
        /*00ee*/ 	.short	(.L_41 - .L_40)


	//   ....[0]....
.L_40:
        /*00f0*/ 	.word	0x00000130


	//   ....[1]....
        /*00f4*/ 	.word	0x000002d0


	//----- nvinfo : EIATTR_CBANK_PARAM_SIZE
	.align		4
.L_41:
        /*00f8*/ 	.byte	0x03, 0x19
        /*00fa*/ 	.short	0x003c


	//----- nvinfo : EIATTR_PARAM_CBANK
	.align		4
        /*00fc*/ 	.byte	0x04, 0x0a
        /*00fe*/ 	.short	(.L_43 - .L_42)
	.align		4
.L_42:
        /*0100*/ 	.word	index@(.nv.constant0._Z17img2col_fp32_fp16PKfP6__halfiiiiiiiiiii)
        /*0104*/ 	.short	0x0380
        /*0106*/ 	.short	0x003c


	//----- nvinfo : EIATTR_SW_WAR
	.align		4
.L_43:
        /*0108*/ 	.byte	0x04, 0x36
        /*010a*/ 	.short	(.L_45 - .L_44)
.L_44:
        /*010c*/ 	.word	0x00000008
.L_45:


//--------------------- .nv.info._Z14gemm_fp16_fp32P6__halfS0_Pfiii --------------------------
	.section	.nv.info._Z14gemm_fp16_fp32P6__halfS0_Pfiii,"",@"SHT_CUDA_INFO"
	.sectionflags	@""
	.align	4


	//----- nvinfo : EIATTR_CUDA_API_VERSION
	.align		4
        /*0000*/ 	.byte	0x04, 0x37
        /*0002*/ 	.short	(.L_47 - .L_46)
.L_46:
        /*0004*/ 	.word	0x00000082


	//----- nvinfo : EIATTR_KPARAM_INFO
	.align		4
.L_47:
        /*0008*/ 	.byte	0x04, 0x17
        /*000a*/ 	.short	(.L_49 - .L_48)
.L_48:
        /*000c*/ 	.word	0x00000000
        /*0010*/ 	.short	0x0005
        /*0012*/ 	.short	0x0020
        /*0014*/ 	.byte	0x00, 0xf0, 0x11, 0x00


	//----- nvinfo : EIATTR_KPARAM_INFO
	.align		4
.L_49:
        /*0018*/ 	.byte	0x04, 0x17
        /*001a*/ 	.short	(.L_51 - .L_50)
.L_50:
        /*001c*/ 	.word	0x00000000
        /*0020*/ 	.short	0x0004
        /*0022*/ 	.short	0x001c
        /*0024*/ 	.byte	0x00, 0xf0, 0x11, 0x00


	//----- nvinfo : EIATTR_KPARAM_INFO
	.align		4
.L_51:
        /*0028*/ 	.byte	0x04, 0x17
        /*002a*/ 	.short	(.L_53 - .L_52)
.L_52:
        /*002c*/ 	.word	0x00000000
        /*0030*/ 	.short	0x0003
        /*0032*/ 	.short	0x0018
        /*0034*/ 	.byte	0x00, 0xf0, 0x11, 0x00


	//----- nvinfo : EIATTR_KPARAM_INFO
	.align		4
.L_53:
        /*0038*/ 	.byte	0x04, 0x17
        /*003a*/ 	.short	(.L_55 - .L_54)
.L_54:
        /*003c*/ 	.word	0x00000000
        /*0040*/ 	.short	0x0002
        /*0042*/ 	.short	0x0010
        /*0044*/ 	.byte	0x00, 0xf5, 0x21, 0x00


	//----- nvinfo : EIATTR_KPARAM_INFO
	.align		4
.L_55:
        /*0048*/ 	.byte	0x04, 0x17
        /*004a*/ 	.short	(.L_57 - .L_56)
.L_56:
        /*004c*/ 	.word	0x00000000
        /*0050*/ 	.short	0x0001
        /*0052*/ 	.short	0x0008
        /*0054*/ 	.byte	0x00, 0xf5, 0x21, 0x00


	//----- nvinfo : EIATTR_KPARAM_INFO
	.align		4
.L_57:
        /*0058*/ 	.byte	0x04, 0x17
        /*005a*/ 	.short	(.L_59 - .L_58)
.L_58:
        /*005c*/ 	.word	0x00000000
        /*0060*/ 	.short	0x0000
        /*0062*/ 	.short	0x0000
        /*0064*/ 	.byte	0x00, 0xf5, 0x21, 0x00


	//----- nvinfo : EIATTR_SPARSE_MMA_MASK
	.align		4
.L_59:
        /*0068*/ 	.byte	0x03, 0x50
        /*006a*/ 	.short	0x0000


	//----- nvinfo : EIATTR_MAXREG_COUNT
	.align		4
        /*006c*/ 	.byte	0x03, 0x1b
        /*006e*/ 	.short	0x00ff


	//----- nvinfo : EIATTR_MERCURY_ISA_VERSION
	.align		4
        /*0070*/ 	.byte	0x03, 0x5f
        /*0072*/ 	.short	0x0101


	//----- nvinfo : EIATTR_VRC_CTA_INIT_COUNT
	.align		4
        /*0074*/ 	.byte	0x02, 0x4a
	.zero		1
	.zero		1


	//----- nvinfo : EIATTR_EXIT_INSTR_OFFSETS
	.align		4
        /*0078*/ 	.byte	0x04, 0x1c
        /*007a*/ 	.short	(.L_61 - .L_60)


	//   ....[0]....
.L_60:
        /*007c*/ 	.word	0x000000d0


	//   ....[1]....
        /*0080*/ 	.word	0x00000f80


	//----- nvinfo : EIATTR_CBANK_PARAM_SIZE
	.align		4
.L_61:
        /*0084*/ 	.byte	0x03, 0x19
        /*0086*/ 	.short	0x0024


	//----- nvinfo : EIATTR_PARAM_CBANK
	.align		4
        /*0088*/ 	.byte	0x04, 0x0a
        /*008a*/ 	.short	(.L_63 - .L_62)
	.align		4
.L_62:
        /*008c*/ 	.word	index@(.nv.constant0._Z14gemm_fp16_fp32P6__halfS0_Pfiii)
        /*0090*/ 	.short	0x0380
        /*0092*/ 	.short	0x0024


	//----- nvinfo : EIATTR_SW_WAR
	.align		4
.L_63:
        /*0094*/ 	.byte	0x04, 0x36
        /*0096*/ 	.short	(.L_65 - .L_64)
.L_64:
        /*0098*/ 	.word	0x00000008
.L_65:


//--------------------- .nv.callgraph             --------------------------
	.section	.nv.callgraph,"",@"SHT_CUDA_CALLGRAPH"
	.align	4
	.sectionentsize	8
	.align		4
        /*0000*/ 	.word	0x00000000
	.align		4
        /*0004*/ 	.word	0xffffffff
	.align		4
        /*0008*/ 	.word	0x00000000
	.align		4
        /*000c*/ 	.word	0xfffffffe
	.align		4
        /*0010*/ 	.word	0x00000000
	.align		4
        /*0014*/ 	.word	0xfffffffd
	.align		4
        /*0018*/ 	.word	0x00000000
	.align		4
        /*001c*/ 	.word	0xfffffffc


//--------------------- .text._Z17img2col_fp32_fp16PKfP6__halfiiiiiiiiiii --------------------------
	.section	.text._Z17img2col_fp32_fp16PKfP6__halfiiiiiiiiiii,"ax",@progbits
	.align	128
        .global         _Z17img2col_fp32_fp16PKfP6__halfiiiiiiiiiii
        .type           _Z17img2col_fp32_fp16PKfP6__halfiiiiiiiiiii,@function
        .size           _Z17img2col_fp32_fp16PKfP6__halfiiiiiiiiiii,(.L_x_8 - _Z17img2col_fp32_fp16PKfP6__halfiiiiiiiiiii)
        .other          _Z17img2col_fp32_fp16PKfP6__halfiiiiiiiiiii,@"STO_CUDA_ENTRY STV_DEFAULT"
_Z17img2col_fp32_fp16PKfP6__halfiiiiiiiiiii:
.text._Z17img2col_fp32_fp16PKfP6__halfiiiiiiiiiii:
[----:B------:R-:W-:Y:S01]  /*0000*/  LDC R1, c[0x0][0x37c] ;  /* 0x0000df00ff017b82 */ /* 0x000fe20000000800 */
[----:B------:R-:W0:Y:S07]  /*0010*/  S2R R9, SR_CTAID.Y ;  /* 0x0000000000097919 */ /* 0x000e2e0000002600 */
[----:B------:R-:W1:Y:S01]  /*0020*/  S2UR UR6, SR_CTAID.Z ;  /* 0x00000000000679c3 */ /* 0x000e620000002700 */
[----:B------:R-:W1:Y:S01]  /*0030*/  LDCU UR4, c[0x0][0x3a4] ;  /* 0x00007480ff0477ac */ /* 0x000e620008000800 */
[----:B------:R-:W2:Y:S01]  /*0040*/  S2R R8, SR_TID.Z ;  /* 0x0000000000087919 */ /* 0x000ea20000002300 */
[----:B------:R-:W1:Y:S01]  /*0050*/  LDCU.64 UR8, c[0x0][0x3a8] ;  /* 0x00007500ff0877ac */ /* 0x000e620008000a00 */
[----:B------:R-:W3:Y:S04]  /*0060*/  S2R R11, SR_TID.Y ;  /* 0x00000000000b7919 */ /* 0x000ee80000002200 */
[----:B------:R-:W0:Y:S01]  /*0070*/  LDC.64 R2, c[0x0][0x3b0] ;  /* 0x0000ec00ff027b82 */ /* 0x000e220000000a00 */
[----:B------:R-:W3:Y:S01]  /*0080*/  LDCU UR5, c[0x0][0x3b8] ;  /* 0x00007700ff0577ac */ /* 0x000ee20008000800 */
[----:B------:R-:W4:Y:S01]  /*0090*/  LDCU.64 UR10, c[0x0][0x398] ;  /* 0x00007300ff0a77ac */ /* 0x000f220008000a00 */
[----:B-1----:R-:W-:Y:S01]  /*00a0*/  UIMAD UR4, UR6, UR4, -UR9 ;  /* 0x00000004060472a4 */ /* 0x002fe2000f8e0a09 */
[----:B0-----:R-:W-:-:S05]  /*00b0*/  IMAD R2, R9, UR8, -R2 ;  /* 0x0000000809027c24 */ /* 0x001fca000f8e0a02 */
[----:B--2---:R-:W-:Y:S02]  /*00c0*/  IMAD R0, R8, R3, UR4 ;  /* 0x0000000408007e24 */ /* 0x004fe4000f8e0203 */
[----:B---3--:R-:W-:Y:S01]  /*00d0*/  IMAD R5, R11, UR5, R2 ;  /* 0x000000050b057c24 */ /* 0x008fe2000f8e0202 */
[----:B------:R-:W-:Y:S02]  /*00e0*/  BAR.SYNC.DEFER_BLOCKING 0x0 ;  /* 0x0000000000007b1d */ /* 0x000fe40000010000 */
[----:B----4-:R-:W-:Y:S02]  /*00f0*/  ISETP.GE.AND P0, PT, R0, UR10, PT ;  /* 0x0000000a00007c0c */ /* 0x010fe4000bf06270 */
[C---:B------:R-:W-:Y:S02]  /*0100*/  LOP3.LUT R2, R5.reuse, R0, RZ, 0xfc, !PT ;  /* 0x0000000005027212 */ /* 0x040fe400078efcff */
[----:B------:R-:W-:-:S04]  /*0110*/  ISETP.GE.OR P0, PT, R5, UR11, P0 ;  /* 0x0000000b05007c0c */ /* 0x000fc80008706670 */
[----:B------:R-:W-:-:S13]  /*0120*/  ISETP.LT.OR P0, PT, R2, RZ, P0 ;  /* 0x000000ff0200720c */ /* 0x000fda0000701670 */
[----:B------:R-:W-:Y:S05]  /*0130*/  @P0 EXIT ;  /* 0x000000000000094d */ /* 0x000fea0003800000 */
[----:B------:R-:W0:Y:S01]  /*0140*/  S2R R6, SR_TID.X ;  /* 0x0000000000067919 */ /* 0x000e220000002100 */
[----:B------:R-:W1:Y:S01]  /*0150*/  S2UR UR8, SR_CTAID.X ;  /* 0x00000000000879c3 */ /* 0x000e620000002500 */
[----:B------:R-:W2:Y:S07]  /*0160*/  LDCU.64 UR4, c[0x0][0x358] ;  /* 0x00006b00ff0477ac */ /* 0x000eae0008000a00 */
[----:B------:R-:W1:Y:S08]  /*0170*/  LDC.64 R12, c[0x0][0x390] ;  /* 0x0000e400ff0c7b82 */ /* 0x000e700000000a00 */
[----:B------:R-:W3:Y:S01]  /*0180*/  LDC.64 R2, c[0x0][0x380] ;  /* 0x0000e000ff027b82 */ /* 0x000ee20000000a00 */
[----:B------:R-:W4:Y:S01]  /*0190*/  LDCU UR7, c[0x0][0x374] ;  /* 0x00006e80ff0777ac */ /* 0x000f220008000800 */
[----:B------:R-:W5:Y:S01]  /*01a0*/  LDCU UR11, c[0x0][0x3a0] ;  /* 0x00007400ff0b77ac */ /* 0x000f620008000800 */
[----:B-1----:R-:W-:-:S04]  /*01b0*/  IMAD R4, R12, UR8, RZ ;  /* 0x000000080c047c24 */ /* 0x002fc8000f8e02ff */
[----:B0-----:R-:W-:-:S05]  /*01c0*/  IMAD R7, R6, R13, R4 ;  /* 0x0000000d06077224 */ /* 0x001fca00078e0204 */
[----:B------:R-:W-:-:S05]  /*01d0*/  IADD3 R0, PT, PT, R0, R7, RZ ;  /* 0x0000000700007210 */ /* 0x000fca0007ffe0ff */
[----:B------:R-:W-:-:S04]  /*01e0*/  IMAD R5, R5, UR10, R0 ;  /* 0x0000000a05057c24 */ /* 0x000fc8000f8e0200 */
[----:B---3--:R-:W-:Y:S01]  /*01f0*/  IMAD.WIDE R2, R5, 0x4, R2 ;  /* 0x0000000405027825 */ /* 0x008fe200078e0202 */
[----:B------:R-:W0:Y:S05]  /*0200*/  LDC R7, c[0x0][0x378] ;  /* 0x0000de00ff077b82 */ /* 0x000e2a0000000800 */
[----:B--2---:R5:W2:Y:S01]  /*0210*/  LDG.E R2, desc[UR4][R2.64] ;  /* 0x0000000402027981 */ /* 0x004aa2000c1e1900 */
[----:B----4-:R-:W-:Y:S02]  /*0220*/  IMAD R0, R6, UR7, R9 ;  /* 0x0000000706007c24 */ /* 0x010fe4000f8e0209 */
[----:B------:R-:W1:Y:S01]  /*0230*/  LDC R10, c[0x0][0x364] ;  /* 0x0000d900ff0a7b82 */ /* 0x000e620000000800 */
[----:B------:R-:W3:Y:S07]  /*0240*/  LDCU UR9, c[0x0][0x368] ;  /* 0x00006d00ff0977ac */ /* 0x000eee0008000800 */
[----:B------:R-:W4:Y:S01]  /*0250*/  LDC.64 R4, c[0x0][0x388] ;  /* 0x0000e200ff047b82 */ /* 0x000f220000000a00 */
[----:B0-----:R-:W-:-:S02]  /*0260*/  IMAD R0, R0, R7, UR6 ;  /* 0x0000000600007e24 */ /* 0x001fc4000f8e0207 */
[----:B-1----:R-:W-:-:S04]  /*0270*/  IMAD R6, R10, UR8, R11 ;  /* 0x000000080a067c24 */ /* 0x002fc8000f8e020b */
[----:B---3--:R-:W-:-:S04]  /*0280*/  IMAD R7, R6, UR9, R8 ;  /* 0x0000000906077c24 */ /* 0x008fc8000f8e0208 */
[----:B-----5:R-:W-:Y:S01]  /*0290*/  IMAD R3, R0, UR11, R7 ;  /* 0x0000000b00037c24 */ /* 0x020fe2000f8e0207 */
[----:B--2---:R-:W-:-:S03]  /*02a0*/  F2FP.F16.F32.PACK_AB R0, RZ, R2 ;  /* 0x00000002ff00723e */ /* 0x004fc600000000ff */
[----:B----4-:R-:W-:-:S05]  /*02b0*/  IMAD.WIDE.U32 R2, R3, 0x2, R4 ;  /* 0x0000000203027825 */ /* 0x010fca00078e0004 */
[----:B------:R-:W-:Y:S01]  /*02c0*/  STG.E.U16 desc[UR4][R2.64], R0 ;  /* 0x0000000002007986 */ /* 0x000fe2000c101504 */
[----:B------:R-:W-:Y:S05]  /*02d0*/  EXIT ;  /* 0x000000000000794d */ /* 0x000fea0003800000 */
.L_x_0:
[----:B------:R-:W-:-:S00]  /*02e0*/  BRA `(.L_x_0) ;  /* 0xfffffffc00fc7947 */ /* 0x000fc0000383ffff */
[----:B------:R-:W-:-:S00]  /*02f0*/  NOP ;  /* 0x0000000000007918 */ /* 0x000fc00000000000 */
        /* <DEDUP_REMOVED lines=8> */
.L_x_8:


//--------------------- .text._Z14gemm_fp16_fp32P6__halfS0_Pfiii --------------------------
	.section	.text._Z14gemm_fp16_fp32P6__halfS0_Pfiii,"ax",@progbits
	.align	128
        .global         _Z14gemm_fp16_fp32P6__halfS0_Pfiii
        .type           _Z14gemm_fp16_fp32P6__halfS0_Pfiii,@function
        .size           _Z14gemm_fp16_fp32P6__halfS0_Pfiii,(.L_x_9 - _Z14gemm_fp16_fp32P6__halfS0_Pfiii)
        .other          _Z14gemm_fp16_fp32P6__halfS0_Pfiii,@"STO_CUDA_ENTRY STV_DEFAULT"
_Z14gemm_fp16_fp32P6__halfS0_Pfiii:
.text._Z14gemm_fp16_fp32P6__halfS0_Pfiii:
[----:B------:R-:W-:Y:S01]  /*0000*/  LDC R1, c[0x0][0x37c] ;  /* 0x0000df00ff017b82 */ /* 0x000fe20000000800 */
[----:B------:R-:W0:Y:S07]  /*0010*/  S2R R3, SR_TID.X ;  /* 0x0000000000037919 */ /* 0x000e2e0000002100 */
[----:B------:R-:W1:Y:S01]  /*0020*/  LDC R7, c[0x0][0x364] ;  /* 0x0000d900ff077b82 */ /* 0x000e620000000800 */
[----:B------:R-:W2:Y:S01]  /*0030*/  LDCU UR11, c[0x0][0x3a0] ;  /* 0x00007400ff0b77ac */ /* 0x000ea20008000800 */
[----:B------:R-:W1:Y:S01]  /*0040*/  S2R R2, SR_TID.Y ;  /* 0x0000000000027919 */ /* 0x000e620000002200 */
[----:B------:R-:W3:Y:S05]  /*0050*/  LDCU UR6, c[0x0][0x398] ;  /* 0x00007300ff0677ac */ /* 0x000eea0008000800 */
[----:B------:R-:W0:Y:S08]  /*0060*/  S2UR UR5, SR_CTAID.X ;  /* 0x00000000000579c3 */ /* 0x000e300000002500 */
[----:B------:R-:W0:Y:S08]  /*0070*/  LDC R0, c[0x0][0x360] ;  /* 0x0000d800ff007b82 */ /* 0x000e300000000800 */
[----:B------:R-:W1:Y:S01]  /*0080*/  S2UR UR4, SR_CTAID.Y ;  /* 0x00000000000479c3 */ /* 0x000e620000002600 */
[----:B0-----:R-:W-:-:S05]  /*0090*/  IMAD R0, R0, UR5, R3 ;  /* 0x0000000500007c24 */ /* 0x001fca000f8e0203 */
[----:B--2---:R-:W-:Y:S01]  /*00a0*/  ISETP.GE.AND P0, PT, R0, UR11, PT ;  /* 0x0000000b00007c0c */ /* 0x004fe2000bf06270 */
[----:B-1----:R-:W-:-:S05]  /*00b0*/  IMAD R7, R7, UR4, R2 ;  /* 0x0000000407077c24 */ /* 0x002fca000f8e0202 */
[----:B---3--:R-:W-:-:S13]  /*00c0*/  ISETP.GE.OR P0, PT, R7, UR6, P0 ;  /* 0x0000000607007c0c */ /* 0x008fda0008706670 */
[----:B------:R-:W-:Y:S05]  /*00d0*/  @P0 EXIT ;  /* 0x000000000000094d */ /* 0x000fea0003800000 */
[----:B------:R-:W0:Y:S01]  /*00e0*/  LDCU UR7, c[0x0][0x39c] ;  /* 0x00007380ff0777ac */ /* 0x000e220008000800 */
[----:B------:R-:W-:Y:S01]  /*00f0*/  HFMA2 R12, -RZ, RZ, 0, 0 ;  /* 0x00000000ff0c7431 */ /* 0x000fe200000001ff */
[----:B------:R-:W1:Y:S01]  /*0100*/  LDCU.64 UR12, c[0x0][0x358] ;  /* 0x00006b00ff0c77ac */ /* 0x000e620008000a00 */
[----:B0-----:R-:W-:-:S09]  /*0110*/  UISETP.GE.AND UP0, UPT, UR7, 0x1, UPT ;  /* 0x000000010700788c */ /* 0x001fd2000bf06270 */
[----:B-1----:R-:W-:Y:S05]  /*0120*/  BRA.U !UP0, `(.L_x_1) ;  /* 0x0000000d08847547 */ /* 0x002fea000b800000 */
[----:B------:R-:W-:Y:S02]  /*0130*/  UISETP.GE.U32.AND UP1, UPT, UR7, 0x10, UPT ;  /* 0x000000100700788c */ /* 0x000fe4000bf26070 */
[----:B------:R-:W-:Y:S01]  /*0140*/  IMAD R6, R7, UR7, RZ ;  /* 0x0000000707067c24 */ /* 0x000fe2000f8e02ff */
[----:B------:R-:W-:Y:S02]  /*0150*/  ULOP3.LUT UR10, UR7, 0xf, URZ, 0xc0, !UPT ;  /* 0x0000000f070a7892 */ /* 0x000fe4000f8ec0ff */
[----:B------:R-:W-:Y:S01]  /*0160*/  IMAD R8, R0, UR7, RZ ;  /* 0x0000000700087c24 */ /* 0x000fe2000f8e02ff */
[----:B------:R-:W-:Y:S01]  /*0170*/  MOV R12, RZ ;  /* 0x000000ff000c7202 */ /* 0x000fe20000000f00 */
[----:B------:R-:W-:Y:S01]  /*0180*/  UMOV UR4, URZ ;  /* 0x000000ff00047c82 */ /* 0x000fe20008000000 */
[----:B------:R-:W-:Y:S01]  /*0190*/  UISETP.NE.AND UP0, UPT, UR10, URZ, UPT ;  /* 0x000000ff0a00728c */ /* 0x000fe2000bf05270 */
[----:B------:R-:W-:Y:S10]  /*01a0*/  BRA.U !UP1, `(.L_x_2) ;  /* 0x0000000509907547 */ /* 0x000ff4000b800000 */
[----:B------:R-:W0:Y:S01]  /*01b0*/  LDC.64 R2, c[0x0][0x380] ;  /* 0x0000e000ff027b82 */ /* 0x000e220000000a00 */
[----:B------:R-:W1:Y:S01]  /*01c0*/  LDCU.64 UR8, c[0x0][0x388] ;  /* 0x00007100ff0877ac */ /* 0x000e620008000a00 */
[----:B------:R-:W-:Y:S02]  /*01d0*/  MOV R12, RZ ;  /* 0x000000ff000c7202 */ /* 0x000fe40000000f00 */
[----:B------:R-:W-:Y:S01]  /*01e0*/  MOV R9, R8 ;  /* 0x0000000800097202 */ /* 0x000fe20000000f00 */
[----:B------:R-:W-:Y:S02]  /*01f0*/  ULOP3.LUT UR4, UR7, 0x7ffffff0, URZ, 0xc0, !UPT ;  /* 0x7ffffff007047892 */ /* 0x000fe4000f8ec0ff */
[----:B-1----:R-:W-:Y:S02]  /*0200*/  UIADD3 UR5, UP1, UPT, UR8, 0x10, URZ ;  /* 0x0000001008057890 */ /* 0x002fe4000ff3e0ff */
[----:B------:R-:W-:Y:S02]  /*0210*/  UIADD3 UR8, UPT, UPT, -UR4, URZ, URZ ;  /* 0x000000ff04087290 */ /* 0x000fe4000fffe1ff */
[----:B------:R-:W-:Y:S01]  /*0220*/  UIADD3.X UR6, UPT, UPT, URZ, UR9, URZ, UP1, !UPT ;  /* 0x00000009ff067290 */ /* 0x000fe20008ffe4ff */
[----:B0-----:R-:W-:-:S03]  /*0230*/  IMAD.WIDE.U32 R2, R6, 0x2, R2 ;  /* 0x0000000206027825 */ /* 0x001fc600078e0002 */
[----:B------:R-:W-:-:S04]  /*0240*/  IADD3 R2, P0, PT, R2, 0x10, RZ ;  /* 0x0000001002027810 */ /* 0x000fc80007f1e0ff */
[----:B------:R-:W-:-:S09]  /*0250*/  IADD3.X R3, PT, PT, RZ, R3, RZ, P0, !PT ;  /* 0x00000003ff037210 */ /* 0x000fd200007fe4ff */
.L_x_3:
[----:B------:R-:W-:Y:S01]  /*0260*/  MOV R4, UR5 ;  /* 0x0000000500047c02 */ /* 0x000fe20008000f00 */
[----:B------:R-:W2:Y:S01]  /*0270*/  LDG.E.U16 R21, desc[UR12][R2.64+-0x10] ;  /* 0xfffff00c02157981 */ /* 0x000ea2000c1e1500 */
[----:B------:R-:W-:-:S03]  /*0280*/  MOV R5, UR6 ;  /* 0x0000000600057c02 */ /* 0x000fc60008000f00 */
[----:B------:R-:W3:Y:S01]  /*0290*/  LDG.E.U16 R23, desc[UR12][R2.64+-0xe] ;  /* 0xfffff20c02177981 */ /* 0x000ee2000c1e1500 */
[----:B------:R-:W-:-:S03]  /*02a0*/  IMAD.WIDE R4, R9, 0x2, R4 ;  /* 0x0000000209047825 */ /* 0x000fc600078e0204 */
[----:B------:R-:W4:Y:S04]  /*02b0*/  LDG.E.U16 R13, desc[UR12][R2.64+-0xc] ;  /* 0xfffff40c020d7981 */ /* 0x000f28000c1e1500 */
[----:B------:R-:W5:Y:S04]  /*02c0*/  LDG.E.U16 R22, desc[UR12][R4.64+-0x10] ;  /* 0xfffff00c04167981 */ /* 0x000f68000c1e1500 */
[----:B------:R-:W4:Y:S04]  /*02d0*/  LDG.E.U16 R25, desc[UR12][R4.64+-0xe] ;  /* 0xfffff20c04197981 */ /* 0x000f28000c1e1500 */
        /* <DEDUP_REMOVED lines=10> */
[----:B------:R-:W4:Y:S01]  /*0380*/  LDG.E.U16 R27, desc[UR12][R2.64+0xe] ;  /* 0x00000e0c021b7981 */ /* 0x000f22000c1e1500 */
[----:B--2---:R-:W-:-:S02]  /*0390*/  HADD2.F32 R21, -RZ, R21.H0_H0 ;  /* 0x20000015ff157230 */ /* 0x004fc40000004100 */
[----:B---3--:R-:W-:Y:S02]  /*03a0*/  HADD2.F32 R24, -RZ, R23.H0_H0 ;  /* 0x20000017ff187230 */ /* 0x008fe40000004100 */
[----:B-----5:R-:W-:Y:S02]  /*03b0*/  HADD2.F32 R22, -RZ, R22.H0_H0 ;  /* 0x20000016ff167230 */ /* 0x020fe40000004100 */
[----:B----4-:R-:W-:-:S03]  /*03c0*/  HADD2.F32 R25, -RZ, R25.H0_H0 ;  /* 0x20000019ff197230 */ /* 0x010fc60000004100 */
[----:B------:R-:W-:Y:S01]  /*03d0*/  FFMA R21, R21, R22, R12 ;  /* 0x0000001615157223 */ /* 0x000fe2000000000c */
[----:B------:R-:W-:Y:S01]  /*03e0*/  HADD2.F32 R22, -RZ, R13.H0_H0 ;  /* 0x2000000dff167230 */ /* 0x000fe20000004100 */
[----:B------:R-:W2:Y:S01]  /*03f0*/  LDG.E.U16 R12, desc[UR12][R2.64+-0x2] ;  /* 0xfffffe0c020c7981 */ /* 0x000ea2000c1e1500 */
[----:B------:R-:W-:Y:S02]  /*0400*/  HADD2.F32 R16, -RZ, R16.H0_H0 ;  /* 0x20000010ff107230 */ /* 0x000fe40000004100 */
[----:B------:R-:W-:Y:S01]  /*0410*/  FFMA R21, R24, R25, R21 ;  /* 0x0000001918157223 */ /* 0x000fe20000000015 */
[----:B------:R-:W3:Y:S01]  /*0420*/  LDG.E.U16 R13, desc[UR12][R4.64+-0x2] ;  /* 0xfffffe0c040d7981 */ /* 0x000ee2000c1e1500 */
[----:B------:R-:W-:Y:S02]  /*0430*/  HADD2.F32 R23, -RZ, R14.H0_H0 ;  /* 0x2000000eff177230 */ /* 0x000fe40000004100 */
[----:B------:R-:W-:Y:S01]  /*0440*/  FFMA R16, R22, R16, R21 ;  /* 0x0000001016107223 */ /* 0x000fe20000000015 */
[----:B------:R-:W4:Y:S01]  /*0450*/  LDG.E.U16 R14, desc[UR12][R2.64] ;  /* 0x0000000c020e7981 */ /* 0x000f22000c1e1500 */
[----:B------:R-:W-:-:S03]  /*0460*/  HADD2.F32 R24, -RZ, R15.H0_H0 ;  /* 0x2000000fff187230 */ /* 0x000fc60000004100 */
[----:B------:R-:W5:Y:S01]  /*0470*/  LDG.E.U16 R15, desc[UR12][R4.64] ;  /* 0x0000000c040f7981 */ /* 0x000f62000c1e1500 */
[----:B------:R-:W-:Y:S02]  /*0480*/  HADD2.F32 R22, -RZ, R17.H0_H0 ;  /* 0x20000011ff167230 */ /* 0x000fe40000004100 */
[----:B------:R-:W-:Y:S02]  /*0490*/  FFMA R23, R23, R24, R16 ;  /* 0x0000001817177223 */ /* 0x000fe40000000010 */
[----:B------:R-:W5:Y:S01]  /*04a0*/  LDG.E.U16 R16, desc[UR12][R2.64+0x2] ;  /* 0x0000020c02107981 */ /* 0x000f62000c1e1500 */
[----:B------:R-:W-:-:S03]  /*04b0*/  HADD2.F32 R21, -RZ, R18.H0_H0 ;  /* 0x20000012ff157230 */ /* 0x000fc60000004100 */
[----:B------:R-:W5:Y:S01]  /*04c0*/  LDG.E.U16 R17, desc[UR12][R4.64+0x2] ;  /* 0x0000020c04117981 */ /* 0x000f62000c1e1500 */
[----:B------:R-:W-:Y:S02]  /*04d0*/  HADD2.F32 R24, -RZ, R19.H0_H0 ;  /* 0x20000013ff187230 */ /* 0x000fe40000004100 */
[----:B------:R-:W-:Y:S01]  /*04e0*/  FFMA R21, R22, R21, R23 ;  /* 0x0000001516157223 */ /* 0x000fe20000000017 */
[----:B------:R-:W5:Y:S01]  /*04f0*/  LDG.E.U16 R18, desc[UR12][R2.64+0x4] ;  /* 0x0000040c02127981 */ /* 0x000f62000c1e1500 */
[----:B------:R-:W-:-:S03]  /*0500*/  HADD2.F32 R20, -RZ, R20.H0_H0 ;  /* 0x20000014ff147230 */ /* 0x000fc60000004100 */
[----:B------:R-:W5:Y:S04]  /*0510*/  LDG.E.U16 R19, desc[UR12][R4.64+0x4] ;  /* 0x0000040c04137981 */ /* 0x000f68000c1e1500 */
[----:B------:R-:W5:Y:S01]  /*0520*/  LDG.E.U16 R23, desc[UR12][R2.64+0x6] ;  /* 0x0000060c02177981 */ /* 0x000f62000c1e1500 */
[----:B------:R-:W-:-:S03]  /*0530*/  FFMA R24, R24, R20, R21 ;  /* 0x0000001418187223 */ /* 0x000fc60000000015 */
[----:B------:R-:W5:Y:S01]  /*0540*/  LDG.E.U16 R22, desc[UR12][R4.64+0x6] ;  /* 0x0000060c04167981 */ /* 0x000f62000c1e1500 */
[----:B------:R-:W-:-:S03]  /*0550*/  HADD2.F32 R25, -RZ, R10.H0_H0 ;  /* 0x2000000aff197230 */ /* 0x000fc60000004100 */
[----:B------:R-:W5:Y:S01]  /*0560*/  LDG.E.U16 R21, desc[UR12][R2.64+0x8] ;  /* 0x0000080c02157981 */ /* 0x000f62000c1e1500 */
[----:B------:R-:W-:-:S03]  /*0570*/  HADD2.F32 R26, -RZ, R11.H0_H0 ;  /* 0x2000000bff1a7230 */ /* 0x000fc60000004100 */
[----:B------:R-:W5:Y:S04]  /*0580*/  LDG.E.U16 R20, desc[UR12][R4.64+0x8] ;  /* 0x0000080c04147981 */ /* 0x000f68000c1e1500 */
[----:B------:R-:W5:Y:S04]  /*0590*/  LDG.E.U16 R10, desc[UR12][R2.64+0xa] ;  /* 0x00000a0c020a7981 */ /* 0x000f68000c1e1500 */
[----:B------:R-:W5:Y:S01]  /*05a0*/  LDG.E.U16 R11, desc[UR12][R4.64+0xa] ;  /* 0x00000a0c040b7981 */ /* 0x000f62000c1e1500 */
[----:B------:R-:W-:-:S03]  /*05b0*/  FFMA R26, R25, R26, R24 ;  /* 0x0000001a191a7223 */ /* 0x000fc60000000018 */
[----:B------:R0:W5:Y:S04]  /*05c0*/  LDG.E.U16 R24, desc[UR12][R2.64+0xc] ;  /* 0x00000c0c02187981 */ /* 0x000168000c1e1500 */
[----:B------:R1:W5:Y:S01]  /*05d0*/  LDG.E.U16 R25, desc[UR12][R4.64+0xc] ;  /* 0x00000c0c04197981 */ /* 0x000362000c1e1500 */
[----:B------:R-:W-:-:S04]  /*05e0*/  UIADD3 UR8, UPT, UPT, UR8, 0x10, URZ ;  /* 0x0000001008087890 */ /* 0x000fc8000fffe0ff */
[----:B------:R-:W-:Y:S01]  /*05f0*/  UISETP.NE.AND UP1, UPT, UR8, URZ, UPT ;  /* 0x000000ff0800728c */ /* 0x000fe2000bf25270 */
[----:B------:R-:W-:Y:S01]  /*0600*/  HADD2.F32 R27, -RZ, R27.H0_H0 ;  /* 0x2000001bff1b7230 */ /* 0x000fe20000004100 */
[----:B0-----:R-:W-:Y:S01]  /*0610*/  IADD3 R2, P0, PT, R2, 0x20, RZ ;  /* 0x0000002002027810 */ /* 0x001fe20007f1e0ff */
[----:B------:R-:W-:Y:S01]  /*0620*/  HADD2.F32 R28, -RZ, R28.H0_H0 ;  /* 0x2000001cff1c7230 */ /* 0x000fe20000004100 */
[----:B------:R-:W-:Y:S02]  /*0630*/  IADD3 R9, PT, PT, R9, 0x10, RZ ;  /* 0x0000001009097810 */ /* 0x000fe40007ffe0ff */
[----:B------:R-:W-:Y:S01]  /*0640*/  IADD3.X R3, PT, PT, RZ, R3, RZ, P0, !PT ;  /* 0x00000003ff037210 */ /* 0x000fe200007fe4ff */
[----:B--2---:R-:W-:Y:S02]  /*0650*/  HADD2.F32 R29, -RZ, R12.H0_H0 ;  /* 0x2000000cff1d7230 */ /* 0x004fe40000004100 */
[----:B---3--:R-:W-:Y:S02]  /*0660*/  HADD2.F32 R13, -RZ, R13.H0_H0 ;  /* 0x2000000dff0d7230 */ /* 0x008fe40000004100 */
[----:B----4-:R-:W-:-:S03]  /*0670*/  HADD2.F32 R14, -RZ, R14.H0_H0 ;  /* 0x2000000eff0e7230 */ /* 0x010fc60000004100 */
[----:B------:R-:W-:Y:S01]  /*0680*/  FFMA R13, R29, R13, R26 ;  /* 0x0000000d1d0d7223 */ /* 0x000fe2000000001a */
[----:B-----5:R-:W-:Y:S02]  /*0690*/  HADD2.F32 R15, -RZ, R15.H0_H0 ;  /* 0x2000000fff0f7230 */ /* 0x020fe40000004100 */
[----:B------:R-:W-:-:S03]  /*06a0*/  HADD2.F32 R16, -RZ, R16.H0_H0 ;  /* 0x20000010ff107230 */ /* 0x000fc60000004100 */
[----:B------:R-:W-:Y:S01]  /*06b0*/  FFMA R13, R14, R15, R13 ;  /* 0x0000000f0e0d7223 */ /* 0x000fe2000000000d */
[----:B------:R-:W-:Y:S02]  /*06c0*/  HADD2.F32 R17, -RZ, R17.H0_H0 ;  /* 0x20000011ff117230 */ /* 0x000fe40000004100 */
[----:B------:R-:W-:-:S03]  /*06d0*/  HADD2.F32 R18, -RZ, R18.H0_H0 ;  /* 0x20000012ff127230 */ /* 0x000fc60000004100 */
[----:B------:R-:W-:Y:S01]  /*06e0*/  FFMA R13, R16, R17, R13 ;  /* 0x00000011100d7223 */ /* 0x000fe2000000000d */
[----:B------:R-:W-:Y:S02]  /*06f0*/  HADD2.F32 R19, -RZ, R19.H0_H0 ;  /* 0x20000013ff137230 */ /* 0x000fe40000004100 */
[----:B-1----:R-:W-:-:S03]  /*0700*/  HADD2.F32 R4, -RZ, R23.H0_H0 ;  /* 0x20000017ff047230 */ /* 0x002fc60000004100 */
[----:B------:R-:W-:Y:S01]  /*0710*/  FFMA R13, R18, R19, R13 ;  /* 0x00000013120d7223 */ /* 0x000fe2000000000d */
[----:B------:R-:W-:Y:S02]  /*0720*/  HADD2.F32 R22, -RZ, R22.H0_H0 ;  /* 0x20000016ff167230 */ /* 0x000fe40000004100 */
[----:B------:R-:W-:-:S03]  /*0730*/  HADD2.F32 R21, -RZ, R21.H0_H0 ;  /* 0x20000015ff157230 */ /* 0x000fc60000004100 */
[----:B------:R-:W-:Y:S01]  /*0740*/  FFMA R4, R4, R22, R13 ;  /* 0x0000001604047223 */ /* 0x000fe2000000000d */
[----:B------:R-:W-:Y:S02]  /*0750*/  HADD2.F32 R20, -RZ, R20.H0_H0 ;  /* 0x20000014ff147230 */ /* 0x000fe40000004100 */
[----:B------:R-:W-:-:S03]  /*0760*/  HADD2.F32 R5, -RZ, R10.H0_H0 ;  /* 0x2000000aff057230 */ /* 0x000fc60000004100 */
[----:B------:R-:W-:Y:S01]  /*0770*/  FFMA R4, R21, R20, R4 ;  /* 0x0000001415047223 */ /* 0x000fe20000000004 */
[----:B------:R-:W-:-:S05]  /*0780*/  HADD2.F32 R11, -RZ, R11.H0_H0 ;  /* 0x2000000bff0b7230 */ /* 0x000fca0000004100 */
[----:B------:R-:W-:Y:S01]  /*0790*/  FFMA R4, R5, R11, R4 ;  /* 0x0000000b05047223 */ /* 0x000fe20000000004 */
[----:B------:R-:W-:Y:S02]  /*07a0*/  HADD2.F32 R5, -RZ, R24.H0_H0 ;  /* 0x20000018ff057230 */ /* 0x000fe40000004100 */
[----:B------:R-:W-:-:S05]  /*07b0*/  HADD2.F32 R25, -RZ, R25.H0_H0 ;  /* 0x20000019ff197230 */ /* 0x000fca0000004100 */
[----:B------:R-:W-:-:S04]  /*07c0*/  FFMA R4, R5, R25, R4 ;  /* 0x0000001905047223 */ /* 0x000fc80000000004 */
[----:B------:R-:W-:Y:S01]  /*07d0*/  FFMA R12, R27, R28, R4 ;  /* 0x0000001c1b0c7223 */ /* 0x000fe20000000004 */
[----:B------:R-:W-:Y:S06]  /*07e0*/  BRA.U UP1, `(.L_x_3) ;  /* 0xfffffff9019c7547 */ /* 0x000fec000b83ffff */
.L_x_2:
[----:B------:R-:W-:Y:S05]  /*07f0*/  BRA.U !UP0, `(.L_x_1) ;  /* 0x0000000508d07547 */ /* 0x000fea000b800000 */
[----:B------:R-:W-:Y:S02]  /*0800*/  UISETP.GE.U32.AND UP0, UPT, UR10, 0x8, UPT ;  /* 0x000000080a00788c */ /* 0x000fe4000bf06070 */
[----:B------:R-:W-:-:S04]  /*0810*/  ULOP3.LUT UR6, UR7, 0x7, URZ, 0xc0, !UPT ;  /* 0x0000000707067892 */ /* 0x000fc8000f8ec0ff */
[----:B------:R-:W-:-:S03]  /*0820*/  UISETP.NE.AND UP1, UPT, UR6, URZ, UPT ;  /* 0x000000ff0600728c */ /* 0x000fc6000bf25270 */
[----:B------:R-:W-:Y:S08]  /*0830*/  BRA.U !UP0, `(.L_x_4) ;  /* 0x0000000108d07547 */ /* 0x000ff0000b800000 */
[----:B------:R-:W0:Y:S01]  /*0840*/  LDC.64 R20, c[0x0][0x380] ;  /* 0x0000e000ff147b82 */ /* 0x000e220000000a00 */
[----:B------:R-:W1:Y:S01]  /*0850*/  LDCU.64 UR8, c[0x0][0x380] ;  /* 0x00007000ff0877ac */ /* 0x000e620008000a00 */
[C---:B------:R-:W-:Y:S02]  /*0860*/  IADD3 R3, PT, PT, R6.reuse, UR4, RZ ;  /* 0x0000000406037c10 */ /* 0x040fe4000fffe0ff */
[----:B------:R-:W-:Y:S02]  /*0870*/  IADD3 R10, P0, PT, R6, UR4, RZ ;  /* 0x00000004060a7c10 */ /* 0x000fe4000ff1e0ff */
[----:B------:R-:W-:Y:S02]  /*0880*/  IADD3 R9, PT, PT, R8, UR4, RZ ;  /* 0x0000000408097c10 */ /* 0x000fe4000fffe0ff */
[----:B------:R-:W2:Y:S01]  /*0890*/  LDC.64 R4, c[0x0][0x388] ;  /* 0x0000e200ff047b82 */ /* 0x000ea20000000a00 */
[----:B0-----:R-:W-:Y:S01]  /*08a0*/  IMAD.WIDE.U32 R20, R3, 0x2, R20 ;  /* 0x0000000203147825 */ /* 0x001fe200078e0014 */
[----:B------:R-:W-:-:S02]  /*08b0*/  IADD3.X R3, PT, PT, RZ, RZ, RZ, P0, !PT ;  /* 0x000000ffff037210 */ /* 0x000fc400007fe4ff */
[C---:B-1----:R-:W-:Y:S02]  /*08c0*/  LEA R2, P0, R10.reuse, UR8, 0x1 ;  /* 0x000000080a027c11 */ /* 0x042fe4000f8008ff */
[----:B------:R-:W3:Y:S02]  /*08d0*/  LDG.E.U16 R22, desc[UR12][R20.64] ;  /* 0x0000000c14167981 */ /* 0x000ee4000c1e1500 */
[----:B------:R-:W-:Y:S01]  /*08e0*/  LEA.HI.X R3, R10, UR9, R3, 0x1, P0 ;  /* 0x000000090a037c11 */ /* 0x000fe200080f0c03 */
[----:B--2---:R-:W-:-:S04]  /*08f0*/  IMAD.WIDE R4, R9, 0x2, R4 ;  /* 0x0000000209047825 */ /* 0x004fc800078e0204 */
[----:B------:R-:W2:Y:S04]  /*0900*/  LDG.E.U16 R25, desc[UR12][R2.64+0x2] ;  /* 0x0000020c02197981 */ /* 0x000ea8000c1e1500 */
[----:B------:R-:W4:Y:S04]  /*0910*/  LDG.E.U16 R24, desc[UR12][R4.64] ;  /* 0x0000000c04187981 */ /* 0x000f28000c1e1500 */
[----:B------:R-:W5:Y:S04]  /*0920*/  LDG.E.U16 R26, desc[UR12][R4.64+0x2] ;  /* 0x0000020c041a7981 */ /* 0x000f68000c1e1500 */
        /* <DEDUP_REMOVED lines=11> */
[----:B------:R-:W5:Y:S01]  /*09e0*/  LDG.E.U16 R21, desc[UR12][R2.64+0xe] ;  /* 0x00000e0c02157981 */ /* 0x000f62000c1e1500 */
[----:B------:R-:W-:Y:S01]  /*09f0*/  UIADD3 UR4, UPT, UPT, UR4, 0x8, URZ ;  /* 0x0000000804047890 */ /* 0x000fe2000fffe0ff */
[----:B---3--:R-:W-:-:S02]  /*0a00*/  HADD2.F32 R23, -RZ, R22.H0_H0 ;  /* 0x20000016ff177230 */ /* 0x008fc40000004100 */
[----:B--2---:R-:W-:Y:S02]  /*0a10*/  HADD2.F32 R22, -RZ, R25.H0_H0 ;  /* 0x20000019ff167230 */ /* 0x004fe40000004100 */
[----:B----4-:R-:W-:Y:S02]  /*0a20*/  HADD2.F32 R24, -RZ, R24.H0_H0 ;  /* 0x20000018ff187230 */ /* 0x010fe40000004100 */
[----:B-----5:R-:W-:-:S03]  /*0a30*/  HADD2.F32 R26, -RZ, R26.H0_H0 ;  /* 0x2000001aff1a7230 */ /* 0x020fc60000004100 */
[----:B------:R-:W-:Y:S01]  /*0a40*/  FFMA R23, R23, R24, R12 ;  /* 0x0000001817177223 */ /* 0x000fe2000000000c */
[----:B------:R-:W-:-:S03]  /*0a50*/  HADD2.F32 R18, -RZ, R18.H0_H0 ;  /* 0x20000012ff127230 */ /* 0x000fc60000004100 */
[----:B------:R-:W-:Y:S01]  /*0a60*/  FFMA R22, R22, R26, R23 ;  /* 0x0000001a16167223 */ /* 0x000fe20000000017 */
[----:B------:R-:W-:Y:S02]  /*0a70*/  HADD2.F32 R19, -RZ, R19.H0_H0 ;  /* 0x20000013ff137230 */ /* 0x000fe40000004100 */
        /* <DEDUP_REMOVED lines=15> */
[----:B------:R-:W-:-:S07]  /*0b70*/  FFMA R12, R12, R20, R9 ;  /* 0x000000140c0c7223 */ /* 0x000fce0000000009 */
.L_x_4:
        /* <DEDUP_REMOVED lines=11> */
[----:B------:R-:W-:Y:S01]  /*0c30*/  IADD3.X R14, PT, PT, RZ, RZ, RZ, P0, !PT ;  /* 0x000000ffff0e7210 */ /* 0x000fe200007fe4ff */
[----:B0-----:R-:W-:Y:S01]  /*0c40*/  IMAD.WIDE.U32 R10, R11, 0x2, R2 ;  /* 0x000000020b0a7825 */ /* 0x001fe200078e0002 */
[----:B-1----:R-:W-:-:S04]  /*0c50*/  LEA R2, P0, R13, UR6, 0x1 ;  /* 0x000000060d027c11 */ /* 0x002fc8000f8008ff */
[----:B------:R-:W-:Y:S01]  /*0c60*/  LEA.HI.X R3, R13, UR7, R14, 0x1, P0 ;  /* 0x000000070d037c11 */ /* 0x000fe200080f0c0e */
[----:B------:R-:W3:Y:S01]  /*0c70*/  LDG.E.U16 R10, desc[UR12][R10.64] ;  /* 0x0000000c0a0a7981 */ /* 0x000ee2000c1e1500 */
[----:B--2---:R-:W-:-:S03]  /*0c80*/  IMAD.WIDE R4, R9, 0x2, R4 ;  /* 0x0000000209047825 */ /* 0x004fc600078e0204 */
[----:B------:R-:W2:Y:S04]  /*0c90*/  LDG.E.U16 R14, desc[UR12][R2.64+0x2] ;  /* 0x0000020c020e7981 */ /* 0x000ea8000c1e1500 */
[----:B------:R-:W4:Y:S04]  /*0ca0*/  LDG.E.U16 R13, desc[UR12][R4.64] ;  /* 0x0000000c040d7981 */ /* 0x000f28000c1e1500 */
        /* <DEDUP_REMOVED lines=16> */
[----:B------:R-:W-:-:S05]  /*0db0*/  HADD2.F32 R18, -RZ, R18.H0_H0 ;  /* 0x20000012ff127230 */ /* 0x000fca0000004100 */
[----:B------:R-:W-:-:S07]  /*0dc0*/  FFMA R12, R18, R19, R9 ;  /* 0x00000013120c7223 */ /* 0x000fce0000000009 */
.L_x_5:
[----:B------:R-:W-:Y:S05]  /*0dd0*/  BRA.U !UP1, `(.L_x_1) ;  /* 0x0000000109587547 */ /* 0x000fea000b800000 */
[----:B------:R-:W0:Y:S01]  /*0de0*/  LDC.64 R4, c[0x0][0x380] ;  /* 0x0000e000ff047b82 */ /* 0x000e220000000a00 */
[----:B------:R-:W-:Y:S01]  /*0df0*/  IADD3 R9, PT, PT, R6, UR4, RZ ;  /* 0x0000000406097c10 */ /* 0x000fe2000fffe0ff */
[----:B------:R-:W-:Y:S01]  /*0e00*/  UIADD3 UR5, UPT, UPT, -UR5, URZ, URZ ;  /* 0x000000ff05057290 */ /* 0x000fe2000fffe1ff */
[----:B------:R-:W-:-:S05]  /*0e10*/  IADD3 R11, PT, PT, R8, UR4, RZ ;  /* 0x00000004080b7c10 */ /* 0x000fca000fffe0ff */
[----:B------:R-:W1:Y:S01]  /*0e20*/  LDC.64 R2, c[0x0][0x388] ;  /* 0x0000e200ff027b82 */ /* 0x000e620000000a00 */
[----:B0-----:R-:W-:-:S03]  /*0e30*/  IMAD.WIDE.U32 R4, R9, 0x2, R4 ;  /* 0x0000000209047825 */ /* 0x001fc600078e0004 */
[----:B------:R-:W-:Y:S02]  /*0e40*/  MOV R14, R4 ;  /* 0x00000004000e7202 */ /* 0x000fe40000000f00 */
[----:B------:R-:W-:-:S07]  /*0e50*/  MOV R15, R5 ;  /* 0x00000005000f7202 */ /* 0x000fce0000000f00 */
.L_x_6:
[----:B-1----:R-:W-:Y:S01]  /*0e60*/  IMAD.WIDE R4, R11, 0x2, R2 ;  /* 0x000000020b047825 */ /* 0x002fe200078e0202 */
[----:B------:R-:W-:Y:S02]  /*0e70*/  MOV R8, R14 ;  /* 0x0000000e00087202 */ /* 0x000fe40000000f00 */
[----:B------:R-:W-:-:S03]  /*0e80*/  MOV R9, R15 ;  /* 0x0000000f00097202 */ /* 0x000fc60000000f00 */
[----:B------:R-:W2:Y:S04]  /*0e90*/  LDG.E.U16 R4, desc[UR12][R4.64] ;  /* 0x0000000c04047981 */ /* 0x000ea8000c1e1500 */
[----:B------:R-:W3:Y:S01]  /*0ea0*/  LDG.E.U16 R6, desc[UR12][R8.64] ;  /* 0x0000000c08067981 */ /* 0x000ee2000c1e1500 */
[----:B------:R-:W-:Y:S01]  /*0eb0*/  UIADD3 UR5, UPT, UPT, UR5, 0x1, URZ ;  /* 0x0000000105057890 */ /* 0x000fe2000fffe0ff */
[----:B------:R-:W-:Y:S02]  /*0ec0*/  IADD3 R14, P0, PT, R14, 0x2, RZ ;  /* 0x000000020e0e7810 */ /* 0x000fe40007f1e0ff */
[----:B------:R-:W-:Y:S01]  /*0ed0*/  IADD3 R11, PT, PT, R11, 0x1, RZ ;  /* 0x000000010b0b7810 */ /* 0x000fe20007ffe0ff */
[----:B------:R-:W-:Y:S01]  /*0ee0*/  UISETP.NE.AND UP0, UPT, UR5, URZ, UPT ;  /* 0x000000ff0500728c */ /* 0x000fe2000bf05270 */
[----:B------:R-:W-:Y:S01]  /*0ef0*/  IADD3.X R15, PT, PT, RZ, R15, RZ, P0, !PT ;  /* 0x0000000fff0f7210 */ /* 0x000fe200007fe4ff */
[----:B--2---:R-:W-:-:S02]  /*0f00*/  HADD2.F32 R10, -RZ, R4.H0_H0 ;  /* 0x20000004ff0a7230 */ /* 0x004fc40000004100 */
[----:B---3--:R-:W-:-:S05]  /*0f10*/  HADD2.F32 R13, -RZ, R6.H0_H0 ;  /* 0x20000006ff0d7230 */ /* 0x008fca0000004100 */
[----:B------:R-:W-:Y:S01]  /*0f20*/  FFMA R12, R13, R10, R12 ;  /* 0x0000000a0d0c7223 */ /* 0x000fe2000000000c */
[----:B------:R-:W-:Y:S06]  /*0f30*/  BRA.U UP0, `(.L_x_6) ;  /* 0xfffffffd00c87547 */ /* 0x000fec000b83ffff */
.L_x_1:
[----:B------:R-:W0:Y:S01]  /*0f40*/  LDC.64 R2, c[0x0][0x390] ;  /* 0x0000e400ff027b82 */ /* 0x000e220000000a00 */
[----:B------:R-:W-:-:S04]  /*0f50*/  IMAD R7, R7, UR11, R0 ;  /* 0x0000000b07077c24 */ /* 0x000fc8000f8e0200 */
[----:B0-----:R-:W-:-:S05]  /*0f60*/  IMAD.WIDE R2, R7, 0x4, R2 ;  /* 0x0000000407027825 */ /* 0x001fca00078e0202 */
[----:B------:R-:W-:Y:S01]  /*0f70*/  STG.E desc[UR12][R2.64], R12 ;  /* 0x0000000c02007986 */ /* 0x000fe2000c10190c */
[----:B------:R-:W-:Y:S05]  /*0f80*/  EXIT ;  /* 0x000000000000794d */ /* 0x000fea0003800000 */
.L_x_7:
        /* <DEDUP_REMOVED lines=15> */
.L_x_9:


//--------------------- .nv.shared.reserved.0     --------------------------
	.section	.nv.shared.reserved.0,"aw",@nobits
	.weak		__nv_reservedSMEM_offset_0_alias
	.size		__nv_reservedSMEM_offset_0_alias, 0, 64
	.other		__nv_reservedSMEM_offset_0_alias,@"STO_CUDA_RESERVED_SHARED STV_DEFAULT"
__nv_reservedSMEM_offset_0_alias:
	.zero		0
	.zero		64


//--------------------- .nv.constant0._Z17img2col_fp32_fp16PKfP6__halfiiiiiiiiiii --------------------------
	.section	.nv.constant0._Z17img2col_fp32_fp16PKfP6__halfiiiiiiiiiii,"a",@progbits
	.sectionflags	@""
	.align	4
.nv.constant0._Z17img2col_fp32_fp16PKfP6__halfiiiiiiiiiii:
	.zero		956


//--------------------- .nv.constant0._Z14gemm_fp16_fp32P6__halfS0_Pfiii --------------------------
	.section	.nv.constant0._Z14gemm_fp16_fp32P6__halfS0_Pfiii,"a",@progbits
	.sectionflags	@""
	.align	4
.nv.constant0._Z14gemm_fp16_fp32P6__halfS0_Pfiii:
	.zero		932


//--------------------- SYMBOLS --------------------------

	.type		.nv.reservedSmem.offset0,@object
	.size		.nv.reservedSmem.offset0,0x4
